//
// Generated by NVIDIA NVVM Compiler
//
// Compiler Build ID: CL-36424714
// Cuda compilation tools, release 13.0, V13.0.88
// Based on NVVM 20.0.0
//

.version 9.0
.target sm_100
.address_size 64

	// .globl	_Z14matrixAdditionPfS_S_ii

.visible .entry _Z14matrixAdditionPfS_S_ii(
	.param .u64 .ptr .align 1 _Z14matrixAdditionPfS_S_ii_param_0,
	.param .u64 .ptr .align 1 _Z14matrixAdditionPfS_S_ii_param_1,
	.param .u64 .ptr .align 1 _Z14matrixAdditionPfS_S_ii_param_2,
	.param .u32 _Z14matrixAdditionPfS_S_ii_param_3,
	.param .u32 _Z14matrixAdditionPfS_S_ii_param_4
)
{
	.reg .pred 	%p<4>;
	.reg .b32 	%r<12>;
	.reg .b32 	%f<4>;
	.reg .b64 	%rd<11>;

	ld.param.u64 	%rd1, [_Z14matrixAdditionPfS_S_ii_param_0];
	ld.param.u64 	%rd2, [_Z14matrixAdditionPfS_S_ii_param_1];
	ld.param.u64 	%rd3, [_Z14matrixAdditionPfS_S_ii_param_2];
	ld.param.u32 	%r4, [_Z14matrixAdditionPfS_S_ii_param_3];
	ld.param.u32 	%r3, [_Z14matrixAdditionPfS_S_ii_param_4];
	mov.u32 	%r5, %ctaid.y;
	mov.u32 	%r6, %ntid.y;
	mov.u32 	%r7, %tid.y;
	mad.lo.s32 	%r1, %r5, %r6, %r7;
	mov.u32 	%r8, %ctaid.x;
	mov.u32 	%r9, %ntid.x;
	mov.u32 	%r10, %tid.x;
	mad.lo.s32 	%r2, %r8, %r9, %r10;
	setp.ge.s32 	%p1, %r1, %r4;
	setp.ge.s32 	%p2, %r2, %r3;
	or.pred  	%p3, %p1, %p2;
	@%p3 bra 	$L__BB0_2;
	cvta.to.global.u64 	%rd4, %rd1;
	cvta.to.global.u64 	%rd5, %rd2;
	cvta.to.global.u64 	%rd6, %rd3;
	mad.lo.s32 	%r11, %r3, %r1, %r2;
	mul.wide.s32 	%rd7, %r11, 4;
	add.s64 	%rd8, %rd4, %rd7;
	ld.global.f32 	%f1, [%rd8];
	add.s64 	%rd9, %rd5, %rd7;
	ld.global.f32 	%f2, [%rd9];
	add.f32 	%f3, %f1, %f2;
	add.s64 	%rd10, %rd6, %rd7;
	st.global.f32 	[%rd10], %f3;
$L__BB0_2:
	ret;

}


// ===== COMPILED SASS (sm_100) =====

	.target	sm_100

	.elftype	@"ET_EXEC"


//--------------------- .note.nv.tkinfo           --------------------------
	.section	.note.nv.tkinfo,"",@"SHT_NOTE"
	.sectionflags	@"SHF_NOTE_NV_TKINFO"
	.tkinfo
        /*0018*/ 	.word	0x00000002
        /*0030*/ 	.string	""
        /*0030*/ 	.string	"ptxas"
        /*0030*/ 	.string	"Cuda compilation tools, release 13.0, V13.0.88"
        /*0030*/ 	.string	"Build cuda_13.0.r13.0/compiler.36424714_0"
        /*0030*/ 	.string	"-arch sm_100 -m 64 "



//--------------------- .note.nv.cuinfo           --------------------------
	.section	.note.nv.cuinfo,"",@"SHT_NOTE"
	.sectionflags	@"SHF_NOTE_NV_CUINFO"
        /*0018*/ 	.short	0x0002
        /*001a*/ 	.short	0x0064
        /*001c*/ 	.short	0x0082
	.zero		2


//--------------------- .nv.info                  --------------------------
	.section	.nv.info,"",@"SHT_CUDA_INFO"
	.align	4


	//----- nvinfo : EIATTR_REGCOUNT
	.align		4
        /*0000*/ 	.byte	0x04, 0x2f
        /*0002*/ 	.short	(.L_1 - .L_0)
	.align		4
.L_0:
        /*0004*/ 	.word	index@(_Z14matrixAdditionPfS_S_ii)
        /*0008*/ 	.word	0x0000000c


	//----- nvinfo : EIATTR_FRAME_SIZE
	.align		4
.L_1:
        /*000c*/ 	.byte	0x04, 0x11
        /*000e*/ 	.short	(.L_3 - .L_2)
	.align		4
.L_2:
        /*0010*/ 	.word	index@(_Z14matrixAdditionPfS_S_ii)
        /*0014*/ 	.word	0x00000000


	//----- nvinfo : EIATTR_MIN_STACK_SIZE
	.align		4
.L_3:
        /*0018*/ 	.byte	0x04, 0x12
        /*001a*/ 	.short	(.L_5 - .L_4)
	.align		4
.L_4:
        /*001c*/ 	.word	index@(_Z14matrixAdditionPfS_S_ii)
        /*0020*/ 	.word	0x00000000
.L_5:


//--------------------- .nv.compat                --------------------------
	.section	.nv.compat,"",@"SHT_CUDA_COMPAT_INFO"
	.align	4
        /*0000*/ 	.byte	0x02, 0x09, 0x00, 0x00, 0x02, 0x02, 0x01, 0x00, 0x02, 0x05, 0x05, 0x00, 0x03, 0x07, 0x01, 0x01
        /*0010*/ 	.byte	0x02, 0x03, 0x00, 0x00, 0x02, 0x06, 0x01, 0x00, 0x04, 0x0b, 0x08, 0x00, 0x09, 0x00, 0x00, 0x00
        /*0020*/ 	.byte	0x00, 0x00, 0x00, 0x00


//--------------------- .nv.info._Z14matrixAdditionPfS_S_ii --------------------------
	.section	.nv.info._Z14matrixAdditionPfS_S_ii,"",@"SHT_CUDA_INFO"
	.sectionflags	@""
	.align	4


	//----- nvinfo : EIATTR_CUDA_API_VERSION
	.align		4
        /*0000*/ 	.byte	0x04, 0x37
        /*0002*/ 	.short	(.L_7 - .L_6)
.L_6:
        /*0004*/ 	.word	0x00000082


	//----- nvinfo : EIATTR_KPARAM_INFO
	.align		4
.L_7:
        /*0008*/ 	.byte	0x04, 0x17
        /*000a*/ 	.short	(.L_9 - .L_8)
.L_8:
        /*000c*/ 	.word	0x00000000
        /*0010*/ 	.short	0x0004
        /*0012*/ 	.short	0x001c
        /*0014*/ 	.byte	0x00, 0xf0, 0x11, 0x00


	//----- nvinfo : EIATTR_KPARAM_INFO
	.align		4
.L_9:
        /*0018*/ 	.byte	0x04, 0x17
        /*001a*/ 	.short	(.L_11 - .L_10)
.L_10:
        /*001c*/ 	.word	0x00000000
        /*0020*/ 	.short	0x0003
        /*0022*/ 	.short	0x0018
        /*0024*/ 	.byte	0x00, 0xf0, 0x11, 0x00


	//----- nvinfo : EIATTR_KPARAM_INFO
	.align		4
.L_11:
        /*0028*/ 	.byte	0x04, 0x17
        /*002a*/ 	.short	(.L_13 - .L_12)
.L_12:
        /*002c*/ 	.word	0x00000000
        /*0030*/ 	.short	0x0002
        /*0032*/ 	.short	0x0010
        /*0034*/ 	.byte	0x00, 0xf5, 0x21, 0x00


	//----- nvinfo : EIATTR_KPARAM_INFO
	.align		4
.L_13:
        /*0038*/ 	.byte	0x04, 0x17
        /*003a*/ 	.short	(.L_15 - .L_14)
.L_14:
        /*003c*/ 	.word	0x00000000
        /*0040*/ 	.short	0x0001
        /*0042*/ 	.short	0x0008
        /*0044*/ 	.byte	0x00, 0xf5, 0x21, 0x00


	//----- nvinfo : EIATTR_KPARAM_INFO
	.align		4
.L_15:
        /*0048*/ 	.byte	0x04, 0x17
        /*004a*/ 	.short	(.L_17 - .L_16)
.L_16:
        /*004c*/ 	.word	0x00000000
        /*0050*/ 	.short	0x0000
        /*0052*/ 	.short	0x0000
        /*0054*/ 	.byte	0x00, 0xf5, 0x21, 0x00


	//----- nvinfo : EIATTR_SPARSE_MMA_MASK
	.align		4
.L_17:
        /*0058*/ 	.byte	0x03, 0x50
        /*005a*/ 	.short	0x0000


	//----- nvinfo : EIATTR_MAXREG_COUNT
	.align		4
        /*005c*/ 	.byte	0x03, 0x1b
        /*005e*/ 	.short	0x00ff


	//----- nvinfo : EIATTR_MERCURY_ISA_VERSION
	.align		4
        /*0060*/ 	.byte	0x03, 0x5f
        /*0062*/ 	.short	0x0101


	//----- nvinfo : EIATTR_VRC_CTA_INIT_COUNT
	.align		4
        /*0064*/ 	.byte	0x02, 0x4a
	.zero		1
	.zero		1


	//----- nvinfo : EIATTR_EXIT_INSTR_OFFSETS
	.align		4
        /*0068*/ 	.byte	0x04, 0x1c
        /*006a*/ 	.short	(.L_19 - .L_18)


	//   ....[0]....
.L_18:
        /*006c*/ 	.word	0x000000c0


	//   ....[1]....
        /*0070*/ 	.word	0x00000190


	//----- nvinfo : EIATTR_CBANK_PARAM_SIZE
	.align		4
.L_19:
        /*0074*/ 	.byte	0x03, 0x19
        /*0076*/ 	.short	0x0020


	//----- nvinfo : EIATTR_PARAM_CBANK
	.align		4
        /*0078*/ 	.byte	0x04, 0x0a
        /*007a*/ 	.short	(.L_21 - .L_20)
	.align		4
.L_20:
        /*007c*/ 	.word	index@(.nv.constant0._Z14matrixAdditionPfS_S_ii)
        /*0080*/ 	.short	0x0380
        /*0082*/ 	.short	0x0020


	//----- nvinfo : EIATTR_SW_WAR
	.align		4
.L_21:
        /*0084*/ 	.byte	0x04, 0x36
        /*0086*/ 	.short	(.L_23 - .L_22)
.L_22:
        /*0088*/ 	.word	0x00000008
.L_23:


//--------------------- .nv.callgraph             --------------------------
	.section	.nv.callgraph,"",@"SHT_CUDA_CALLGRAPH"
	.align	4
	.sectionentsize	8
	.align		4
        /*0000*/ 	.word	0x00000000
	.align		4
        /*0004*/ 	.word	0xffffffff
	.align		4
        /*0008*/ 	.word	0x00000000
	.align		4
        /*000c*/ 	.word	0xfffffffe
	.align		4
        /*0010*/ 	.word	0x00000000
	.align		4
        /*0014*/ 	.word	0xfffffffd
	.align		4
        /*0018*/ 	.word	0x00000000
	.align		4
        /*001c*/ 	.word	0xfffffffc


//--------------------- .text._Z14matrixAdditionPfS_S_ii --------------------------
	.section	.text._Z14matrixAdditionPfS_S_ii,"ax",@progbits
	.align	128
        .global         _Z14matrixAdditionPfS_S_ii
        .type           _Z14matrixAdditionPfS_S_ii,@function
        .size           _Z14matrixAdditionPfS_S_ii,(.L_x_1 - _Z14matrixAdditionPfS_S_ii)
        .other          _Z14matrixAdditionPfS_S_ii,@"STO_CUDA_ENTRY STV_DEFAULT"
_Z14matrixAdditionPfS_S_ii:
.text._Z14matrixAdditionPfS_S_ii:
[----:B------:R-:W-:Y:S01]  /*0000*/  LDC R1, c[0x0][0x37c] ;  /* 0x0000df00ff017b82 */ /* 0x000fe20000000800 */
[----:B------:R-:W0:Y:S07]  /*0010*/  S2R R2, SR_TID.X ;  /* 0x0000000000027919 */ /* 0x000e2e0000002100 */
[----:B------:R-:W1:Y:S01]  /*0020*/  LDC R0, c[0x0][0x364] ;  /* 0x0000d900ff007b82 */ /* 0x000e620000000800 */
[----:B------:R-:W2:Y:S01]  /*0030*/  LDCU.64 UR6, c[0x0][0x398] ;  /* 0x00007300ff0677ac */ /* 0x000ea20008000a00 */
[----:B------:R-:W1:Y:S06]  /*0040*/  S2R R3, SR_TID.Y ;  /* 0x0000000000037919 */ /* 0x000e6c0000002200 */
[----:B------:R-:W0:Y:S08]  /*0050*/  S2UR UR5, SR_CTAID.X ;  /* 0x00000000000579c3 */ /* 0x000e300000002500 */
[----:B------:R-:W0:Y:S08]  /*0060*/  LDC R7, c[0x0][0x360] ;  /* 0x0000d800ff077b82 */ /* 0x000e300000000800 */
[----:B------:R-:W1:Y:S01]  /*0070*/  S2UR UR4, SR_CTAID.Y ;  /* 0x00000000000479c3 */ /* 0x000e620000002600 */
[----:B0-----:R-:W-:-:S05]  /*0080*/  IMAD R7, R7, UR5, R2 ;  /* 0x0000000507077c24 */ /* 0x001fca000f8e0202 */
[----:B--2---:R-:W-:Y:S01]  /*0090*/  ISETP.GE.AND P0, PT, R7, UR7, PT ;  /* 0x0000000707007c0c */ /* 0x004fe2000bf06270 */
[----:B-1----:R-:W-:-:S05]  /*00a0*/  IMAD R0, R0, UR4, R3 ;  /* 0x0000000400007c24 */ /* 0x002fca000f8e0203 */
[----:B------:R-:W-:-:S13]  /*00b0*/  ISETP.GE.OR P0, PT, R0, UR6, P0 ;  /* 0x0000000600007c0c */ /* 0x000fda0008706670 */
[----:B------:R-:W-:Y:S05]  /*00c0*/  @P0 EXIT ;  /* 0x000000000000094d */ /* 0x000fea0003800000 */
[----:B------:R-:W0:Y:S01]  /*00d0*/  LDC.64 R2, c[0x0][0x380] ;  /* 0x0000e000ff027b82 */ /* 0x000e220000000a00 */
[----:B------:R-:W1:Y:S01]  /*00e0*/  LDCU.64 UR4, c[0x0][0x358] ;  /* 0x00006b00ff0477ac */ /* 0x000e620008000a00 */
[----:B------:R-:W-:-:S06]  /*00f0*/  IMAD R9, R0, UR7, R7 ;  /* 0x0000000700097c24 */ /* 0x000fcc000f8e0207 */
[----:B------:R-:W2:Y:S08]  /*0100*/  LDC.64 R4, c[0x0][0x388] ;  /* 0x0000e200ff047b82 */ /* 0x000eb00000000a00 */
[----:B------:R-:W3:Y:S01]  /*0110*/  LDC.64 R6, c[0x0][0x390] ;  /* 0x0000e400ff067b82 */ /* 0x000ee20000000a00 */
[----:B0-----:R-:W-:-:S06]  /*0120*/  IMAD.WIDE R2, R9, 0x4, R2 ;  /* 0x0000000409027825 */ /* 0x001fcc00078e0202 */
[----:B-1----:R-:W4:Y:S01]  /*0130*/  LDG.E R2, desc[UR4][R2.64] ;  /* 0x0000000402027981 */ /* 0x002f22000c1e1900 */
[----:B--2---:R-:W-:-:S06]  /*0140*/  IMAD.WIDE R4, R9, 0x4, R4 ;  /* 0x0000000409047825 */ /* 0x004fcc00078e0204 */
[----:B------:R-:W4:Y:S01]  /*0150*/  LDG.E R5, desc[UR4][R4.64] ;  /* 0x0000000404057981 */ /* 0x000f22000c1e1900 */
[----:B---3--:R-:W-:-:S04]  /*0160*/  IMAD.WIDE R6, R9, 0x4, R6 ;  /* 0x0000000409067825 */ /* 0x008fc800078e0206 */
[----:B----4-:R-:W-:-:S05]  /*0170*/  FADD R9, R2, R5 ;  /* 0x0000000502097221 */ /* 0x010fca0000000000 */
[----:B------:R-:W-:Y:S01]  /*0180*/  STG.E desc[UR4][R6.64], R9 ;  /* 0x0000000906007986 */ /* 0x000fe2000c101904 */
[----:B------:R-:W-:Y:S05]  /*0190*/  EXIT ;  /* 0x000000000000794d */ /* 0x000fea0003800000 */
.L_x_0:
[----:B------:R-:W-:-:S00]  /*01a0*/  BRA `(.L_x_0) ;  /* 0xfffffffc00fc7947 */ /* 0x000fc0000383ffff */
[----:B------:R-:W-:-:S00]  /*01b0*/  NOP ;  /* 0x0000000000007918 */ /* 0x000fc00000000000 */
        /* <DEDUP_REMOVED lines=12> */
.L_x_1:


//--------------------- .nv.shared.reserved.0     --------------------------
	.section	.nv.shared.reserved.0,"aw",@nobits
	.weak		__nv_reservedSMEM_offset_0_alias
	.size		__nv_reservedSMEM_offset_0_alias, 0, 64
	.other		__nv_reservedSMEM_offset_0_alias,@"STO_CUDA_RESERVED_SHARED STV_DEFAULT"
__nv_reservedSMEM_offset_0_alias:
	.zero		0
	.zero		64


//--------------------- .nv.constant0._Z14matrixAdditionPfS_S_ii --------------------------
	.section	.nv.constant0._Z14matrixAdditionPfS_S_ii,"a",@progbits
	.sectionflags	@""
	.align	4
.nv.constant0._Z14matrixAdditionPfS_S_ii:
	.zero		928


//--------------------- SYMBOLS --------------------------

	.type		.nv.reservedSmem.offset0,@object
	.size		.nv.reservedSmem.offset0,0x4
